//
// Generated by NVIDIA NVVM Compiler
//
// Compiler Build ID: CL-36424714
// Cuda compilation tools, release 13.0, V13.0.88
// Based on NVVM 20.0.0
//

.version 9.0
.target sm_100
.address_size 64

	// .globl	_Z16some_kernal_funcPiS_S_

.visible .entry _Z16some_kernal_funcPiS_S_(
	.param .u64 .ptr .align 1 _Z16some_kernal_funcPiS_S__param_0,
	.param .u64 .ptr .align 1 _Z16some_kernal_funcPiS_S__param_1,
	.param .u64 .ptr .align 1 _Z16some_kernal_funcPiS_S__param_2
)
{
	.reg .b32 	%r<5>;
	.reg .b64 	%rd<11>;

	ld.param.u64 	%rd1, [_Z16some_kernal_funcPiS_S__param_0];
	ld.param.u64 	%rd2, [_Z16some_kernal_funcPiS_S__param_1];
	ld.param.u64 	%rd3, [_Z16some_kernal_funcPiS_S__param_2];
	cvta.to.global.u64 	%rd4, %rd1;
	cvta.to.global.u64 	%rd5, %rd3;
	cvta.to.global.u64 	%rd6, %rd2;
	mov.u32 	%r1, %tid.x;
	mul.wide.u32 	%rd7, %r1, 4;
	add.s64 	%rd8, %rd6, %rd7;
	ld.global.u32 	%r2, [%rd8];
	add.s64 	%rd9, %rd5, %rd7;
	ld.global.u32 	%r3, [%rd9];
	mul.lo.s32 	%r4, %r3, %r2;
	add.s64 	%rd10, %rd4, %rd7;
	st.global.u32 	[%rd10], %r4;
	ret;

}


// ===== COMPILED SASS (sm_100) =====

	.target	sm_100

	.elftype	@"ET_EXEC"


//--------------------- .note.nv.tkinfo           --------------------------
	.section	.note.nv.tkinfo,"",@"SHT_NOTE"
	.sectionflags	@"SHF_NOTE_NV_TKINFO"
	.tkinfo
        /*0018*/ 	.word	0x00000002
        /*0030*/ 	.string	""
        /*0030*/ 	.string	"ptxas"
        /*0030*/ 	.string	"Cuda compilation tools, release 13.0, V13.0.88"
        /*0030*/ 	.string	"Build cuda_13.0.r13.0/compiler.36424714_0"
        /*0030*/ 	.string	"-arch sm_100 -m 64 "



//--------------------- .note.nv.cuinfo           --------------------------
	.section	.note.nv.cuinfo,"",@"SHT_NOTE"
	.sectionflags	@"SHF_NOTE_NV_CUINFO"
        /*0018*/ 	.short	0x0002
        /*001a*/ 	.short	0x0064
        /*001c*/ 	.short	0x0082
	.zero		2


//--------------------- .nv.info                  --------------------------
	.section	.nv.info,"",@"SHT_CUDA_INFO"
	.align	4


	//----- nvinfo : EIATTR_REGCOUNT
	.align		4
        /*0000*/ 	.byte	0x04, 0x2f
        /*0002*/ 	.short	(.L_1 - .L_0)
	.align		4
.L_0:
        /*0004*/ 	.word	index@(_Z16some_kernal_funcPiS_S_)
        /*0008*/ 	.word	0x0000000c


	//----- nvinfo : EIATTR_FRAME_SIZE
	.align		4
.L_1:
        /*000c*/ 	.byte	0x04, 0x11
        /*000e*/ 	.short	(.L_3 - .L_2)
	.align		4
.L_2:
        /*0010*/ 	.word	index@(_Z16some_kernal_funcPiS_S_)
        /*0014*/ 	.word	0x00000000


	//----- nvinfo : EIATTR_MIN_STACK_SIZE
	.align		4
.L_3:
        /*0018*/ 	.byte	0x04, 0x12
        /*001a*/ 	.short	(.L_5 - .L_4)
	.align		4
.L_4:
        /*001c*/ 	.word	index@(_Z16some_kernal_funcPiS_S_)
        /*0020*/ 	.word	0x00000000
.L_5:


//--------------------- .nv.compat                --------------------------
	.section	.nv.compat,"",@"SHT_CUDA_COMPAT_INFO"
	.align	4
        /*0000*/ 	.byte	0x02, 0x09, 0x00, 0x00, 0x02, 0x02, 0x01, 0x00, 0x02, 0x05, 0x05, 0x00, 0x03, 0x07, 0x01, 0x01
        /*0010*/ 	.byte	0x02, 0x03, 0x00, 0x00, 0x02, 0x06, 0x01, 0x00, 0x04, 0x0b, 0x08, 0x00, 0x09, 0x00, 0x00, 0x00
        /*0020*/ 	.byte	0x00, 0x00, 0x00, 0x00


//--------------------- .nv.info._Z16some_kernal_funcPiS_S_ --------------------------
	.section	.nv.info._Z16some_kernal_funcPiS_S_,"",@"SHT_CUDA_INFO"
	.sectionflags	@""
	.align	4


	//----- nvinfo : EIATTR_CUDA_API_VERSION
	.align		4
        /*0000*/ 	.byte	0x04, 0x37
        /*0002*/ 	.short	(.L_7 - .L_6)
.L_6:
        /*0004*/ 	.word	0x00000082


	//----- nvinfo : EIATTR_KPARAM_INFO
	.align		4
.L_7:
        /*0008*/ 	.byte	0x04, 0x17
        /*000a*/ 	.short	(.L_9 - .L_8)
.L_8:
        /*000c*/ 	.word	0x00000000
        /*0010*/ 	.short	0x0002
        /*0012*/ 	.short	0x0010
        /*0014*/ 	.byte	0x00, 0xf5, 0x21, 0x00


	//----- nvinfo : EIATTR_KPARAM_INFO
	.align		4
.L_9:
        /*0018*/ 	.byte	0x04, 0x17
        /*001a*/ 	.short	(.L_11 - .L_10)
.L_10:
        /*001c*/ 	.word	0x00000000
        /*0020*/ 	.short	0x0001
        /*0022*/ 	.short	0x0008
        /*0024*/ 	.byte	0x00, 0xf5, 0x21, 0x00


	//----- nvinfo : EIATTR_KPARAM_INFO
	.align		4
.L_11:
        /*0028*/ 	.byte	0x04, 0x17
        /*002a*/ 	.short	(.L_13 - .L_12)
.L_12:
        /*002c*/ 	.word	0x00000000
        /*0030*/ 	.short	0x0000
        /*0032*/ 	.short	0x0000
        /*0034*/ 	.byte	0x00, 0xf5, 0x21, 0x00


	//----- nvinfo : EIATTR_SPARSE_MMA_MASK
	.align		4
.L_13:
        /*0038*/ 	.byte	0x03, 0x50
        /*003a*/ 	.short	0x0000


	//----- nvinfo : EIATTR_MAXREG_COUNT
	.align		4
        /*003c*/ 	.byte	0x03, 0x1b
        /*003e*/ 	.short	0x00ff


	//----- nvinfo : EIATTR_MERCURY_ISA_VERSION
	.align		4
        /*0040*/ 	.byte	0x03, 0x5f
        /*0042*/ 	.short	0x0101


	//----- nvinfo : EIATTR_VRC_CTA_INIT_COUNT
	.align		4
        /*0044*/ 	.byte	0x02, 0x4a
	.zero		1
	.zero		1


	//----- nvinfo : EIATTR_EXIT_INSTR_OFFSETS
	.align		4
        /*0048*/ 	.byte	0x04, 0x1c
        /*004a*/ 	.short	(.L_15 - .L_14)


	//   ....[0]....
.L_14:
        /*004c*/ 	.word	0x000000d0


	//----- nvinfo : EIATTR_CBANK_PARAM_SIZE
	.align		4
.L_15:
        /*0050*/ 	.byte	0x03, 0x19
        /*0052*/ 	.short	0x0018


	//----- nvinfo : EIATTR_PARAM_CBANK
	.align		4
        /*0054*/ 	.byte	0x04, 0x0a
        /*0056*/ 	.short	(.L_17 - .L_16)
	.align		4
.L_16:
        /*0058*/ 	.word	index@(.nv.constant0._Z16some_kernal_funcPiS_S_)
        /*005c*/ 	.short	0x0380
        /*005e*/ 	.short	0x0018


	//----- nvinfo : EIATTR_SW_WAR
	.align		4
.L_17:
        /*0060*/ 	.byte	0x04, 0x36
        /*0062*/ 	.short	(.L_19 - .L_18)
.L_18:
        /*0064*/ 	.word	0x00000008
.L_19:


//--------------------- .nv.callgraph             --------------------------
	.section	.nv.callgraph,"",@"SHT_CUDA_CALLGRAPH"
	.align	4
	.sectionentsize	8
	.align		4
        /*0000*/ 	.word	0x00000000
	.align		4
        /*0004*/ 	.word	0xffffffff
	.align		4
        /*0008*/ 	.word	0x00000000
	.align		4
        /*000c*/ 	.word	0xfffffffe
	.align		4
        /*0010*/ 	.word	0x00000000
	.align		4
        /*0014*/ 	.word	0xfffffffd
	.align		4
        /*0018*/ 	.word	0x00000000
	.align		4
        /*001c*/ 	.word	0xfffffffc


//--------------------- .text._Z16some_kernal_funcPiS_S_ --------------------------
	.section	.text._Z16some_kernal_funcPiS_S_,"ax",@progbits
	.align	128
        .global         _Z16some_kernal_funcPiS_S_
        .type           _Z16some_kernal_funcPiS_S_,@function
        .size           _Z16some_kernal_funcPiS_S_,(.L_x_1 - _Z16some_kernal_funcPiS_S_)
        .other          _Z16some_kernal_funcPiS_S_,@"STO_CUDA_ENTRY STV_DEFAULT"
_Z16some_kernal_funcPiS_S_:
.text._Z16some_kernal_funcPiS_S_:
[----:B------:R-:W-:Y:S01]  /*0000*/  LDC R1, c[0x0][0x37c] ;  /* 0x0000df00ff017b82 */ /* 0x000fe20000000800 */
[----:B------:R-:W0:Y:S07]  /*0010*/  S2R R9, SR_TID.X ;  /* 0x0000000000097919 */ /* 0x000e2e0000002100 */
[----:B------:R-:W0:Y:S01]  /*0020*/  LDC.64 R2, c[0x0][0x388] ;  /* 0x0000e200ff027b82 */ /* 0x000e220000000a00 */
[----:B------:R-:W1:Y:S07]  /*0030*/  LDCU.64 UR4, c[0x0][0x358] ;  /* 0x00006b00ff0477ac */ /* 0x000e6e0008000a00 */
[----:B------:R-:W2:Y:S08]  /*0040*/  LDC.64 R4, c[0x0][0x390] ;  /* 0x0000e400ff047b82 */ /* 0x000eb00000000a00 */
[----:B------:R-:W3:Y:S01]  /*0050*/  LDC.64 R6, c[0x0][0x380] ;  /* 0x0000e000ff067b82 */ /* 0x000ee20000000a00 */
[----:B0-----:R-:W-:-:S04]  /*0060*/  IMAD.WIDE.U32 R2, R9, 0x4, R2 ;  /* 0x0000000409027825 */ /* 0x001fc800078e0002 */
[C---:B--2---:R-:W-:Y:S02]  /*0070*/  IMAD.WIDE.U32 R4, R9.reuse, 0x4, R4 ;  /* 0x0000000409047825 */ /* 0x044fe400078e0004 */
[----:B-1----:R-:W2:Y:S04]  /*0080*/  LDG.E R2, desc[UR4][R2.64] ;  /* 0x0000000402027981 */ /* 0x002ea8000c1e1900 */
[----:B------:R-:W2:Y:S01]  /*0090*/  LDG.E R5, desc[UR4][R4.64] ;  /* 0x0000000404057981 */ /* 0x000ea2000c1e1900 */
[----:B---3--:R-:W-:-:S04]  /*00a0*/  IMAD.WIDE.U32 R6, R9, 0x4, R6 ;  /* 0x0000000409067825 */ /* 0x008fc800078e0006 */
[----:B--2---:R-:W-:-:S05]  /*00b0*/  IMAD R9, R2, R5, RZ ;  /* 0x0000000502097224 */ /* 0x004fca00078e02ff */
[----:B------:R-:W-:Y:S01]  /*00c0*/  STG.E desc[UR4][R6.64], R9 ;  /* 0x0000000906007986 */ /* 0x000fe2000c101904 */
[----:B------:R-:W-:Y:S05]  /*00d0*/  EXIT ;  /* 0x000000000000794d */ /* 0x000fea0003800000 */
.L_x_0:
[----:B------:R-:W-:-:S00]  /*00e0*/  BRA `(.L_x_0) ;  /* 0xfffffffc00fc7947 */ /* 0x000fc0000383ffff */
[----:B------:R-:W-:-:S00]  /*00f0*/  NOP ;  /* 0x0000000000007918 */ /* 0x000fc00000000000 */
        /* <DEDUP_REMOVED lines=8> */
.L_x_1:


//--------------------- .nv.shared.reserved.0     --------------------------
	.section	.nv.shared.reserved.0,"aw",@nobits
	.weak		__nv_reservedSMEM_offset_0_alias
	.size		__nv_reservedSMEM_offset_0_alias, 0, 64
	.other		__nv_reservedSMEM_offset_0_alias,@"STO_CUDA_RESERVED_SHARED STV_DEFAULT"
__nv_reservedSMEM_offset_0_alias:
	.zero		0
	.zero		64


//--------------------- .nv.constant0._Z16some_kernal_funcPiS_S_ --------------------------
	.section	.nv.constant0._Z16some_kernal_funcPiS_S_,"a",@progbits
	.sectionflags	@""
	.align	4
.nv.constant0._Z16some_kernal_funcPiS_S_:
	.zero		920


//--------------------- SYMBOLS --------------------------

	.type		.nv.reservedSmem.offset0,@object
	.size		.nv.reservedSmem.offset0,0x4
